//
// Generated by NVIDIA NVVM Compiler
//
// Compiler Build ID: CL-36424714
// Cuda compilation tools, release 13.0, V13.0.88
// Based on NVVM 20.0.0
//

.version 9.0
.target sm_100
.address_size 64


.entry _ZN36_GLOBAL__N__fc086c15_4_k_cu_bbf8ccf212KBuildRangesEPKjjjPjS2_(
	.param .u64 .ptr .align 1 _ZN36_GLOBAL__N__fc086c15_4_k_cu_bbf8ccf212KBuildRangesEPKjjjPjS2__param_0,
	.param .u32 _ZN36_GLOBAL__N__fc086c15_4_k_cu_bbf8ccf212KBuildRangesEPKjjjPjS2__param_1,
	.param .u32 _ZN36_GLOBAL__N__fc086c15_4_k_cu_bbf8ccf212KBuildRangesEPKjjjPjS2__param_2,
	.param .u64 .ptr .align 1 _ZN36_GLOBAL__N__fc086c15_4_k_cu_bbf8ccf212KBuildRangesEPKjjjPjS2__param_3,
	.param .u64 .ptr .align 1 _ZN36_GLOBAL__N__fc086c15_4_k_cu_bbf8ccf212KBuildRangesEPKjjjPjS2__param_4
)
{
	.reg .pred 	%p<8>;
	.reg .b32 	%r<17>;
	.reg .b64 	%rd<19>;

	ld.param.u64 	%rd4, [_ZN36_GLOBAL__N__fc086c15_4_k_cu_bbf8ccf212KBuildRangesEPKjjjPjS2__param_0];
	ld.param.u32 	%r9, [_ZN36_GLOBAL__N__fc086c15_4_k_cu_bbf8ccf212KBuildRangesEPKjjjPjS2__param_1];
	ld.param.u32 	%r10, [_ZN36_GLOBAL__N__fc086c15_4_k_cu_bbf8ccf212KBuildRangesEPKjjjPjS2__param_2];
	ld.param.u64 	%rd5, [_ZN36_GLOBAL__N__fc086c15_4_k_cu_bbf8ccf212KBuildRangesEPKjjjPjS2__param_3];
	ld.param.u64 	%rd6, [_ZN36_GLOBAL__N__fc086c15_4_k_cu_bbf8ccf212KBuildRangesEPKjjjPjS2__param_4];
	cvta.to.global.u64 	%rd1, %rd5;
	cvta.to.global.u64 	%rd2, %rd6;
	cvta.to.global.u64 	%rd3, %rd4;
	mov.u32 	%r11, %ctaid.x;
	mov.u32 	%r1, %ntid.x;
	mov.u32 	%r12, %tid.x;
	mad.lo.s32 	%r16, %r11, %r1, %r12;
	setp.ge.u32 	%p1, %r16, %r9;
	@%p1 bra 	$L__BB0_12;
	add.s32 	%r3, %r9, -1;
	mov.u32 	%r13, %nctaid.x;
	mul.lo.s32 	%r4, %r1, %r13;
$L__BB0_2:
	mul.wide.u32 	%rd7, %r16, 4;
	add.s64 	%rd8, %rd3, %rd7;
	ld.global.nc.u32 	%r6, [%rd8];
	setp.ge.u32 	%p2, %r6, %r10;
	@%p2 bra 	$L__BB0_11;
	setp.ne.s32 	%p3, %r16, 0;
	@%p3 bra 	$L__BB0_5;
	mul.wide.u32 	%rd15, %r6, 4;
	add.s64 	%rd16, %rd1, %rd15;
	mov.b32 	%r15, 0;
	st.global.u32 	[%rd16], %r15;
	bra.uni 	$L__BB0_9;
$L__BB0_5:
	add.s32 	%r14, %r16, -1;
	mul.wide.u32 	%rd9, %r14, 4;
	add.s64 	%rd10, %rd3, %rd9;
	ld.global.nc.u32 	%r7, [%rd10];
	setp.eq.s32 	%p4, %r6, %r7;
	@%p4 bra 	$L__BB0_9;
	setp.ge.u32 	%p5, %r7, %r10;
	@%p5 bra 	$L__BB0_8;
	mul.wide.u32 	%rd11, %r7, 4;
	add.s64 	%rd12, %rd2, %rd11;
	st.global.u32 	[%rd12], %r16;
$L__BB0_8:
	mul.wide.u32 	%rd13, %r6, 4;
	add.s64 	%rd14, %rd1, %rd13;
	st.global.u32 	[%rd14], %r16;
$L__BB0_9:
	setp.ne.s32 	%p6, %r16, %r3;
	@%p6 bra 	$L__BB0_11;
	mul.wide.u32 	%rd17, %r6, 4;
	add.s64 	%rd18, %rd2, %rd17;
	st.global.u32 	[%rd18], %r9;
$L__BB0_11:
	add.s32 	%r16, %r16, %r4;
	setp.lt.u32 	%p7, %r16, %r9;
	@%p7 bra 	$L__BB0_2;
$L__BB0_12:
	ret;

}


// ===== COMPILED SASS (sm_100) =====

	.target	sm_100

	.elftype	@"ET_EXEC"


//--------------------- .note.nv.tkinfo           --------------------------
	.section	.note.nv.tkinfo,"",@"SHT_NOTE"
	.sectionflags	@"SHF_NOTE_NV_TKINFO"
	.tkinfo
        /*0018*/ 	.word	0x00000002
        /*0030*/ 	.string	""
        /*0030*/ 	.string	"ptxas"
        /*0030*/ 	.string	"Cuda compilation tools, release 13.0, V13.0.88"
        /*0030*/ 	.string	"Build cuda_13.0.r13.0/compiler.36424714_0"
        /*0030*/ 	.string	"-arch sm_100 -m 64 "



//--------------------- .note.nv.cuinfo           --------------------------
	.section	.note.nv.cuinfo,"",@"SHT_NOTE"
	.sectionflags	@"SHF_NOTE_NV_CUINFO"
        /*0018*/ 	.short	0x0002
        /*001a*/ 	.short	0x0064
        /*001c*/ 	.short	0x0082
	.zero		2


//--------------------- .nv.info                  --------------------------
	.section	.nv.info,"",@"SHT_CUDA_INFO"
	.align	4


	//----- nvinfo : EIATTR_REGCOUNT
	.align		4
        /*0000*/ 	.byte	0x04, 0x2f
        /*0002*/ 	.short	(.L_1 - .L_0)
	.align		4
.L_0:
        /*0004*/ 	.word	index@(_ZN36_GLOBAL__N__fc086c15_4_k_cu_bbf8ccf212KBuildRangesEPKjjjPjS2_)
        /*0008*/ 	.word	0x00000014


	//----- nvinfo : EIATTR_FRAME_SIZE
	.align		4
.L_1:
        /*000c*/ 	.byte	0x04, 0x11
        /*000e*/ 	.short	(.L_3 - .L_2)
	.align		4
.L_2:
        /*0010*/ 	.word	index@(_ZN36_GLOBAL__N__fc086c15_4_k_cu_bbf8ccf212KBuildRangesEPKjjjPjS2_)
        /*0014*/ 	.word	0x00000000


	//----- nvinfo : EIATTR_MIN_STACK_SIZE
	.align		4
.L_3:
        /*0018*/ 	.byte	0x04, 0x12
        /*001a*/ 	.short	(.L_5 - .L_4)
	.align		4
.L_4:
        /*001c*/ 	.word	index@(_ZN36_GLOBAL__N__fc086c15_4_k_cu_bbf8ccf212KBuildRangesEPKjjjPjS2_)
        /*0020*/ 	.word	0x00000000
.L_5:


//--------------------- .nv.compat                --------------------------
	.section	.nv.compat,"",@"SHT_CUDA_COMPAT_INFO"
	.align	4
        /*0000*/ 	.byte	0x02, 0x09, 0x00, 0x00, 0x02, 0x02, 0x01, 0x00, 0x02, 0x05, 0x05, 0x00, 0x03, 0x07, 0x01, 0x01
        /*0010*/ 	.byte	0x02, 0x03, 0x00, 0x00, 0x02, 0x06, 0x01, 0x00, 0x04, 0x0b, 0x08, 0x00, 0x09, 0x00, 0x00, 0x00
        /*0020*/ 	.byte	0x00, 0x00, 0x00, 0x00


//--------------------- .nv.info._ZN36_GLOBAL__N__fc086c15_4_k_cu_bbf8ccf212KBuildRangesEPKjjjPjS2_ --------------------------
	.section	.nv.info._ZN36_GLOBAL__N__fc086c15_4_k_cu_bbf8ccf212KBuildRangesEPKjjjPjS2_,"",@"SHT_CUDA_INFO"
	.sectionflags	@""
	.align	4


	//----- nvinfo : EIATTR_CUDA_API_VERSION
	.align		4
        /*0000*/ 	.byte	0x04, 0x37
        /*0002*/ 	.short	(.L_7 - .L_6)
.L_6:
        /*0004*/ 	.word	0x00000082


	//----- nvinfo : EIATTR_KPARAM_INFO
	.align		4
.L_7:
        /*0008*/ 	.byte	0x04, 0x17
        /*000a*/ 	.short	(.L_9 - .L_8)
.L_8:
        /*000c*/ 	.word	0x00000000
        /*0010*/ 	.short	0x0004
        /*0012*/ 	.short	0x0018
        /*0014*/ 	.byte	0x00, 0xf5, 0x21, 0x00


	//----- nvinfo : EIATTR_KPARAM_INFO
	.align		4
.L_9:
        /*0018*/ 	.byte	0x04, 0x17
        /*001a*/ 	.short	(.L_11 - .L_10)
.L_10:
        /*001c*/ 	.word	0x00000000
        /*0020*/ 	.short	0x0003
        /*0022*/ 	.short	0x0010
        /*0024*/ 	.byte	0x00, 0xf5, 0x21, 0x00


	//----- nvinfo : EIATTR_KPARAM_INFO
	.align		4
.L_11:
        /*0028*/ 	.byte	0x04, 0x17
        /*002a*/ 	.short	(.L_13 - .L_12)
.L_12:
        /*002c*/ 	.word	0x00000000
        /*0030*/ 	.short	0x0002
        /*0032*/ 	.short	0x000c
        /*0034*/ 	.byte	0x00, 0xf0, 0x11, 0x00


	//----- nvinfo : EIATTR_KPARAM_INFO
	.align		4
.L_13:
        /*0038*/ 	.byte	0x04, 0x17
        /*003a*/ 	.short	(.L_15 - .L_14)
.L_14:
        /*003c*/ 	.word	0x00000000
        /*0040*/ 	.short	0x0001
        /*0042*/ 	.short	0x0008
        /*0044*/ 	.byte	0x00, 0xf0, 0x11, 0x00


	//----- nvinfo : EIATTR_KPARAM_INFO
	.align		4
.L_15:
        /*0048*/ 	.byte	0x04, 0x17
        /*004a*/ 	.short	(.L_17 - .L_16)
.L_16:
        /*004c*/ 	.word	0x00000000
        /*0050*/ 	.short	0x0000
        /*0052*/ 	.short	0x0000
        /*0054*/ 	.byte	0x00, 0xf5, 0x21, 0x00


	//----- nvinfo : EIATTR_SPARSE_MMA_MASK
	.align		4
.L_17:
        /*0058*/ 	.byte	0x03, 0x50
        /*005a*/ 	.short	0x0000


	//----- nvinfo : EIATTR_MAXREG_COUNT
	.align		4
        /*005c*/ 	.byte	0x03, 0x1b
        /*005e*/ 	.short	0x00ff


	//----- nvinfo : EIATTR_MERCURY_ISA_VERSION
	.align		4
        /*0060*/ 	.byte	0x03, 0x5f
        /*0062*/ 	.short	0x0101


	//----- nvinfo : EIATTR_VRC_CTA_INIT_COUNT
	.align		4
        /*0064*/ 	.byte	0x02, 0x4a
	.zero		1
	.zero		1


	//----- nvinfo : EIATTR_EXIT_INSTR_OFFSETS
	.align		4
        /*0068*/ 	.byte	0x04, 0x1c
        /*006a*/ 	.short	(.L_19 - .L_18)


	//   ....[0]....
.L_18:
        /*006c*/ 	.word	0x00000070


	//   ....[1]....
        /*0070*/ 	.word	0x00000300


	//----- nvinfo : EIATTR_CRS_STACK_SIZE
	.align		4
.L_19:
        /*0074*/ 	.byte	0x04, 0x1e
        /*0076*/ 	.short	(.L_21 - .L_20)
.L_20:
        /*0078*/ 	.word	0x00000000


	//----- nvinfo : EIATTR_CBANK_PARAM_SIZE
	.align		4
.L_21:
        /*007c*/ 	.byte	0x03, 0x19
        /*007e*/ 	.short	0x0020


	//----- nvinfo : EIATTR_PARAM_CBANK
	.align		4
        /*0080*/ 	.byte	0x04, 0x0a
        /*0082*/ 	.short	(.L_23 - .L_22)
	.align		4
.L_22:
        /*0084*/ 	.word	index@(.nv.constant0._ZN36_GLOBAL__N__fc086c15_4_k_cu_bbf8ccf212KBuildRangesEPKjjjPjS2_)
        /*0088*/ 	.short	0x0380
        /*008a*/ 	.short	0x0020


	//----- nvinfo : EIATTR_SW_WAR
	.align		4
.L_23:
        /*008c*/ 	.byte	0x04, 0x36
        /*008e*/ 	.short	(.L_25 - .L_24)
.L_24:
        /*0090*/ 	.word	0x00000008
.L_25:


//--------------------- .nv.callgraph             --------------------------
	.section	.nv.callgraph,"",@"SHT_CUDA_CALLGRAPH"
	.align	4
	.sectionentsize	8
	.align		4
        /*0000*/ 	.word	0x00000000
	.align		4
        /*0004*/ 	.word	0xffffffff
	.align		4
        /*0008*/ 	.word	0x00000000
	.align		4
        /*000c*/ 	.word	0xfffffffe
	.align		4
        /*0010*/ 	.word	0x00000000
	.align		4
        /*0014*/ 	.word	0xfffffffd
	.align		4
        /*0018*/ 	.word	0x00000000
	.align		4
        /*001c*/ 	.word	0xfffffffc


//--------------------- .text._ZN36_GLOBAL__N__fc086c15_4_k_cu_bbf8ccf212KBuildRangesEPKjjjPjS2_ --------------------------
	.section	.text._ZN36_GLOBAL__N__fc086c15_4_k_cu_bbf8ccf212KBuildRangesEPKjjjPjS2_,"ax",@progbits
	.align	128
.text._ZN36_GLOBAL__N__fc086c15_4_k_cu_bbf8ccf212KBuildRangesEPKjjjPjS2_:
        .type           _ZN36_GLOBAL__N__fc086c15_4_k_cu_bbf8ccf212KBuildRangesEPKjjjPjS2_,@function
        .size           _ZN36_GLOBAL__N__fc086c15_4_k_cu_bbf8ccf212KBuildRangesEPKjjjPjS2_,(.L_x_6 - _ZN36_GLOBAL__N__fc086c15_4_k_cu_bbf8ccf212KBuildRangesEPKjjjPjS2_)
        .other          _ZN36_GLOBAL__N__fc086c15_4_k_cu_bbf8ccf212KBuildRangesEPKjjjPjS2_,@"STO_CUDA_ENTRY STV_DEFAULT"
_ZN36_GLOBAL__N__fc086c15_4_k_cu_bbf8ccf212KBuildRangesEPKjjjPjS2_:
[----:B------:R-:W-:Y:S01]  /*0000*/  LDC R1, c[0x0][0x37c] ;  /* 0x0000df00ff017b82 */ /* 0x000fe20000000800 */
[----:B------:R-:W0:Y:S07]  /*0010*/  S2R R7, SR_TID.X ;  /* 0x0000000000077919 */ /* 0x000e2e0000002100 */
[----:B------:R-:W0:Y:S01]  /*0020*/  S2UR UR5, SR_CTAID.X ;  /* 0x00000000000579c3 */ /* 0x000e220000002500 */
[----:B------:R-:W1:Y:S07]  /*0030*/  LDCU UR4, c[0x0][0x388] ;  /* 0x00007100ff0477ac */ /* 0x000e6e0008000800 */
[----:B------:R-:W0:Y:S02]  /*0040*/  LDC R6, c[0x0][0x360] ;  /* 0x0000d800ff067b82 */ /* 0x000e240000000800 */
[----:B0-----:R-:W-:-:S05]  /*0050*/  IMAD R7, R6, UR5, R7 ;  /* 0x0000000506077c24 */ /* 0x001fca000f8e0207 */
[----:B-1----:R-:W-:-:S13]  /*0060*/  ISETP.GE.U32.AND P0, PT, R7, UR4, PT ;  /* 0x0000000407007c0c */ /* 0x002fda000bf06070 */
[----:B------:R-:W-:Y:S05]  /*0070*/  @P0 EXIT ;  /* 0x000000000000094d */ /* 0x000fea0003800000 */
[----:B------:R-:W0:Y:S01]  /*0080*/  LDC R0, c[0x0][0x38c] ;  /* 0x0000e300ff007b82 */ /* 0x000e220000000800 */
[----:B------:R-:W1:Y:S01]  /*0090*/  LDCU UR5, c[0x0][0x370] ;  /* 0x00006e00ff0577ac */ /* 0x000e620008000800 */
[----:B------:R-:W2:Y:S06]  /*00a0*/  LDCU.64 UR6, c[0x0][0x358] ;  /* 0x00006b00ff0677ac */ /* 0x000eac0008000a00 */
[----:B------:R-:W3:Y:S01]  /*00b0*/  LDC.64 R4, c[0x0][0x380] ;  /* 0x0000e000ff047b82 */ /* 0x000ee20000000a00 */
[----:B------:R-:W4:Y:S01]  /*00c0*/  LDCU UR8, c[0x0][0x388] ;  /* 0x00007100ff0877ac */ /* 0x000f220008000800 */
[----:B------:R-:W-:-:S06]  /*00d0*/  UIADD3 UR4, UPT, UPT, UR4, -0x1, URZ ;  /* 0xffffffff04047890 */ /* 0x000fcc000fffe0ff */
[----:B------:R-:W0:Y:S01]  /*00e0*/  LDC.64 R2, c[0x0][0x390] ;  /* 0x0000e400ff027b82 */ /* 0x000e220000000a00 */
[----:B-1----:R-:W-:-:S07]  /*00f0*/  IMAD R6, R6, UR5, RZ ;  /* 0x0000000506067c24 */ /* 0x002fce000f8e02ff */
.L_x_4:
[----:B--23--:R-:W-:-:S05]  /*0100*/  IMAD.WIDE.U32 R8, R7, 0x4, R4 ;  /* 0x0000000407087825 */ /* 0x00cfca00078e0004 */
[----:B0-2---:R-:W0:Y:S01]  /*0110*/  LDG.E.CONSTANT R13, desc[UR6][R8.64] ;  /* 0x00000006080d7981 */ /* 0x005e22000c1e9900 */
[----:B------:R-:W-:Y:S01]  /*0120*/  BSSY.RECONVERGENT B0, `(.L_x_0) ;  /* 0x000001a000007945 */ /* 0x000fe20003800200 */
[----:B0-----:R-:W-:-:S13]  /*0130*/  ISETP.GE.U32.AND P0, PT, R13, R0, PT ;  /* 0x000000000d00720c */ /* 0x001fda0003f06070 */
[----:B------:R-:W-:Y:S05]  /*0140*/  @P0 BRA `(.L_x_1) ;  /* 0x00000000005c0947 */ /* 0x000fea0003800000 */
[C---:B------:R-:W-:Y:S01]  /*0150*/  ISETP.NE.AND P1, PT, R7.reuse, RZ, PT ;  /* 0x000000ff0700720c */ /* 0x040fe20003f25270 */
[----:B------:R-:W-:Y:S01]  /*0160*/  BSSY.RECONVERGENT B1, `(.L_x_2) ;  /* 0x0000014000017945 */ /* 0x000fe20003800200 */
[----:B------:R-:W-:-:S11]  /*0170*/  ISETP.NE.AND P0, PT, R7, UR4, PT ;  /* 0x0000000407007c0c */ /* 0x000fd6000bf05270 */
[----:B------:R-:W0:Y:S08]  /*0180*/  @!P1 LDC.64 R10, c[0x0][0x390] ;  /* 0x0000e400ff0a9b82 */ /* 0x000e300000000a00 */
[----:B------:R-:W1:Y:S08]  /*0190*/  @!P0 LDC.64 R8, c[0x0][0x398] ;  /* 0x0000e600ff088b82 */ /* 0x000e700000000a00 */
[----:B------:R-:W2:Y:S01]  /*01a0*/  @!P0 LDC R17, c[0x0][0x388] ;  /* 0x0000e200ff118b82 */ /* 0x000ea20000000800 */
[----:B0-----:R-:W-:-:S05]  /*01b0*/  @!P1 IMAD.WIDE.U32 R10, R13, 0x4, R10 ;  /* 0x000000040d0a9825 */ /* 0x001fca00078e000a */
[----:B------:R0:W-:Y:S01]  /*01c0*/  @!P1 STG.E desc[UR6][R10.64], RZ ;  /* 0x000000ff0a009986 */ /* 0x0001e2000c101906 */
[----:B-1----:R-:W-:Y:S01]  /*01d0*/  @!P0 IMAD.WIDE.U32 R8, R13, 0x4, R8 ;  /* 0x000000040d088825 */ /* 0x002fe200078e0008 */
[----:B------:R-:W-:Y:S06]  /*01e0*/  @!P1 BRA `(.L_x_3) ;  /* 0x00000000002c9947 */ /* 0x000fec0003800000 */
[----:B0-----:R-:W-:-:S05]  /*01f0*/  IADD3 R11, PT, PT, R7, -0x1, RZ ;  /* 0xffffffff070b7810 */ /* 0x001fca0007ffe0ff */
[----:B------:R-:W-:-:S05]  /*0200*/  IMAD.WIDE.U32 R10, R11, 0x4, R4 ;  /* 0x000000040b0a7825 */ /* 0x000fca00078e0004 */
[----:B------:R-:W3:Y:S02]  /*0210*/  LDG.E.CONSTANT R15, desc[UR6][R10.64] ;  /* 0x000000060a0f7981 */ /* 0x000ee4000c1e9900 */
[----:B---3--:R-:W-:-:S13]  /*0220*/  ISETP.NE.AND P1, PT, R13, R15, PT ;  /* 0x0000000f0d00720c */ /* 0x008fda0003f25270 */
[----:B------:R-:W-:Y:S05]  /*0230*/  @!P1 BRA `(.L_x_3) ;  /* 0x0000000000189947 */ /* 0x000fea0003800000 */
[----:B------:R-:W-:Y:S01]  /*0240*/  ISETP.GE.U32.AND P1, PT, R15, R0, PT ;  /* 0x000000000f00720c */ /* 0x000fe20003f26070 */
[----:B------:R-:W-:-:S12]  /*0250*/  IMAD.WIDE.U32 R12, R13, 0x4, R2 ;  /* 0x000000040d0c7825 */ /* 0x000fd800078e0002 */
[----:B------:R-:W0:Y:S02]  /*0260*/  @!P1 LDC.64 R10, c[0x0][0x398] ;  /* 0x0000e600ff0a9b82 */ /* 0x000e240000000a00 */
[----:B0-----:R-:W-:-:S05]  /*0270*/  @!P1 IMAD.WIDE.U32 R10, R15, 0x4, R10 ;  /* 0x000000040f0a9825 */ /* 0x001fca00078e000a */
[----:B------:R1:W-:Y:S04]  /*0280*/  @!P1 STG.E desc[UR6][R10.64], R7 ;  /* 0x000000070a009986 */ /* 0x0003e8000c101906 */
[----:B------:R1:W-:Y:S02]  /*0290*/  STG.E desc[UR6][R12.64], R7 ;  /* 0x000000070c007986 */ /* 0x0003e4000c101906 */
.L_x_3:
[----:B----4-:R-:W-:Y:S05]  /*02a0*/  BSYNC.RECONVERGENT B1 ;  /* 0x0000000000017941 */ /* 0x010fea0003800200 */
.L_x_2:
[----:B--2---:R2:W-:Y:S02]  /*02b0*/  @!P0 STG.E desc[UR6][R8.64], R17 ;  /* 0x0000001108008986 */ /* 0x0045e4000c101906 */
.L_x_1:
[----:B----4-:R-:W-:Y:S05]  /*02c0*/  BSYNC.RECONVERGENT B0 ;  /* 0x0000000000007941 */ /* 0x010fea0003800200 */
.L_x_0:
[----:B-1----:R-:W-:-:S04]  /*02d0*/  IADD3 R7, PT, PT, R6, R7, RZ ;  /* 0x0000000706077210 */ /* 0x002fc80007ffe0ff */
[----:B------:R-:W-:-:S13]  /*02e0*/  ISETP.GE.U32.AND P0, PT, R7, UR8, PT ;  /* 0x0000000807007c0c */ /* 0x000fda000bf06070 */
[----:B------:R-:W-:Y:S05]  /*02f0*/  @!P0 BRA `(.L_x_4) ;  /* 0xfffffffc00808947 */ /* 0x000fea000383ffff */
[----:B------:R-:W-:Y:S05]  /*0300*/  EXIT ;  /* 0x000000000000794d */ /* 0x000fea0003800000 */
.L_x_5:
[----:B------:R-:W-:-:S00]  /*0310*/  BRA `(.L_x_5) ;  /* 0xfffffffc00fc7947 */ /* 0x000fc0000383ffff */
[----:B------:R-:W-:-:S00]  /*0320*/  NOP ;  /* 0x0000000000007918 */ /* 0x000fc00000000000 */
        /* <DEDUP_REMOVED lines=13> */
.L_x_6:


//--------------------- .nv.shared.reserved.0     --------------------------
	.section	.nv.shared.reserved.0,"aw",@nobits
	.weak		__nv_reservedSMEM_offset_0_alias
	.size		__nv_reservedSMEM_offset_0_alias, 0, 64
	.other		__nv_reservedSMEM_offset_0_alias,@"STO_CUDA_RESERVED_SHARED STV_DEFAULT"
__nv_reservedSMEM_offset_0_alias:
	.zero		0
	.zero		64


//--------------------- .nv.constant0._ZN36_GLOBAL__N__fc086c15_4_k_cu_bbf8ccf212KBuildRangesEPKjjjPjS2_ --------------------------
	.section	.nv.constant0._ZN36_GLOBAL__N__fc086c15_4_k_cu_bbf8ccf212KBuildRangesEPKjjjPjS2_,"a",@progbits
	.sectionflags	@""
	.align	4
.nv.constant0._ZN36_GLOBAL__N__fc086c15_4_k_cu_bbf8ccf212KBuildRangesEPKjjjPjS2_:
	.zero		928


//--------------------- SYMBOLS --------------------------

	.type		.nv.reservedSmem.offset0,@object
	.size		.nv.reservedSmem.offset0,0x4
